	.headerflags	@"EF_CUDA_TEXMODE_UNIFIED EF_CUDA_64BIT_ADDRESS EF_CUDA_ACCELERATORS EF_CUDA_SM90 EF_CUDA_VIRTUAL_SM(EF_CUDA_SM90)"
	.elftype	@"ET_EXEC"


//--------------------- .nv.info                  --------------------------
	.section	.nv.info,"",@"SHT_CUDA_INFO"
	.align	4


	//----- nvinfo : EIATTR_REGCOUNT
	.align		4
        /*0000*/ 	.byte	0x04, 0x2f
        /*0002*/ 	.short	(.L_3 - .L_2)
	.align		4
.L_2:
        /*0004*/ 	.word	index@(triton_poi_fused__native_batch_norm_legit_no_training_relu_16)
        /*0008*/ 	.word	0x00000011


	//----- nvinfo : EIATTR_MIN_STACK_SIZE
	.align		4
.L_3:
        /*000c*/ 	.byte	0x04, 0x12
        /*000e*/ 	.short	(.L_5 - .L_4)
	.align		4
.L_4:
        /*0010*/ 	.word	index@(triton_poi_fused__native_batch_norm_legit_no_training_relu_16)
        /*0014*/ 	.word	0x00000000


	//----- nvinfo : EIATTR_FRAME_SIZE
	.align		4
.L_5:
        /*0018*/ 	.byte	0x04, 0x11
        /*001a*/ 	.short	(.L_7 - .L_6)
	.align		4
.L_6:
        /*001c*/ 	.word	index@(triton_poi_fused__native_batch_norm_legit_no_training_relu_16)
        /*0020*/ 	.word	0x00000000


	//----- nvinfo : EIATTR_MIN_STACK_SIZE
	.align		4
.L_7:
        /*0024*/ 	.byte	0x04, 0x12
        /*0026*/ 	.short	(.L_9 - .L_8)
	.align		4
.L_8:
        /*0028*/ 	.word	index@(triton_poi_fused__native_batch_norm_legit_no_training_relu_16)
        /*002c*/ 	.word	0x00000000
.L_9:


//--------------------- .nv.info.triton_poi_fused__native_batch_norm_legit_no_training_relu_16 --------------------------
	.section	.nv.info.triton_poi_fused__native_batch_norm_legit_no_training_relu_16,"",@"SHT_CUDA_INFO"
	.sectionflags	@""
	.align	4


	//----- nvinfo : EIATTR_CUDA_API_VERSION
	.align		4
        /*0000*/ 	.byte	0x04, 0x37
        /*0002*/ 	.short	(.L_11 - .L_10)
.L_10:
        /*0004*/ 	.word	0x0000007c


	//----- nvinfo : EIATTR_KPARAM_INFO
	.align		4
.L_11:
        /*0008*/ 	.byte	0x04, 0x17
        /*000a*/ 	.short	(.L_13 - .L_12)
.L_12:
        /*000c*/ 	.word	0x00000000
        /*0010*/ 	.short	0x0006
        /*0012*/ 	.short	0x0030
        /*0014*/ 	.byte	0x00, 0xf0, 0x11, 0x00


	//----- nvinfo : EIATTR_KPARAM_INFO
	.align		4
.L_13:
        /*0018*/ 	.byte	0x04, 0x17
        /*001a*/ 	.short	(.L_15 - .L_14)
.L_14:
        /*001c*/ 	.word	0x00000000
        /*0020*/ 	.short	0x0005
        /*0022*/ 	.short	0x0028
        /*0024*/ 	.byte	0x00, 0xf4, 0x21, 0x00


	//----- nvinfo : EIATTR_KPARAM_INFO
	.align		4
.L_15:
        /*0028*/ 	.byte	0x04, 0x17
        /*002a*/ 	.short	(.L_17 - .L_16)
.L_16:
        /*002c*/ 	.word	0x00000000
        /*0030*/ 	.short	0x0004
        /*0032*/ 	.short	0x0020
        /*0034*/ 	.byte	0x00, 0xf4, 0x21, 0x00


	//----- nvinfo : EIATTR_KPARAM_INFO
	.align		4
.L_17:
        /*0038*/ 	.byte	0x04, 0x17
        /*003a*/ 	.short	(.L_19 - .L_18)
.L_18:
        /*003c*/ 	.word	0x00000000
        /*0040*/ 	.short	0x0003
        /*0042*/ 	.short	0x0018
        /*0044*/ 	.byte	0x00, 0xf4, 0x21, 0x00


	//----- nvinfo : EIATTR_KPARAM_INFO
	.align		4
.L_19:
        /*0048*/ 	.byte	0x04, 0x17
        /*004a*/ 	.short	(.L_21 - .L_20)
.L_20:
        /*004c*/ 	.word	0x00000000
        /*0050*/ 	.short	0x0002
        /*0052*/ 	.short	0x0010
        /*0054*/ 	.byte	0x00, 0xf4, 0x21, 0x00


	//----- nvinfo : EIATTR_KPARAM_INFO
	.align		4
.L_21:
        /*0058*/ 	.byte	0x04, 0x17
        /*005a*/ 	.short	(.L_23 - .L_22)
.L_22:
        /*005c*/ 	.word	0x00000000
        /*0060*/ 	.short	0x0001
        /*0062*/ 	.short	0x0008
        /*0064*/ 	.byte	0x00, 0xf4, 0x21, 0x00


	//----- nvinfo : EIATTR_KPARAM_INFO
	.align		4
.L_23:
        /*0068*/ 	.byte	0x04, 0x17
        /*006a*/ 	.short	(.L_25 - .L_24)
.L_24:
        /*006c*/ 	.word	0x00000000
        /*0070*/ 	.short	0x0000
        /*0072*/ 	.short	0x0000
        /*0074*/ 	.byte	0x00, 0xf4, 0x21, 0x00


	//----- nvinfo : EIATTR_SPARSE_MMA_MASK
	.align		4
.L_25:
        /*0078*/ 	.byte	0x03, 0x50
        /*007a*/ 	.short	0x0000


	//----- nvinfo : EIATTR_MAXREG_COUNT
	.align		4
        /*007c*/ 	.byte	0x03, 0x1b
        /*007e*/ 	.short	0x00ff


	//----- nvinfo : EIATTR_EXIT_INSTR_OFFSETS
	.align		4
        /*0080*/ 	.byte	0x04, 0x1c
        /*0082*/ 	.short	(.L_27 - .L_26)


	//   ....[0]....
.L_26:
        /*0084*/ 	.word	0x00000360


	//----- nvinfo : EIATTR_REQNTID
	.align		4
.L_27:
        /*0088*/ 	.byte	0x04, 0x10
        /*008a*/ 	.short	(.L_29 - .L_28)
.L_28:
        /*008c*/ 	.word	0x00000080
        /*0090*/ 	.word	0x00000001
        /*0094*/ 	.word	0x00000001


	//----- nvinfo : EIATTR_CBANK_PARAM_SIZE
	.align		4
.L_29:
        /*0098*/ 	.byte	0x03, 0x19
        /*009a*/ 	.short	0x0034


	//----- nvinfo : EIATTR_PARAM_CBANK
	.align		4
        /*009c*/ 	.byte	0x04, 0x0a
        /*009e*/ 	.short	(.L_31 - .L_30)
	.align		4
.L_30:
        /*00a0*/ 	.word	index@(.nv.constant0.triton_poi_fused__native_batch_norm_legit_no_training_relu_16)
        /*00a4*/ 	.short	0x0210
        /*00a6*/ 	.short	0x0034


	//----- nvinfo : EIATTR_SW_WAR
	.align		4
.L_31:
        /*00a8*/ 	.byte	0x04, 0x36
        /*00aa*/ 	.short	(.L_33 - .L_32)
.L_32:
        /*00ac*/ 	.word	0x00000008
.L_33:


//--------------------- .nv.callgraph             --------------------------
	.section	.nv.callgraph,"",@"SHT_CUDA_CALLGRAPH"
	.align	4
	.sectionentsize	8
	.align		4
        /*0000*/ 	.word	0x00000000
	.align		4
        /*0004*/ 	.word	0xffffffff
	.align		4
        /*0008*/ 	.word	0x00000000
	.align		4
        /*000c*/ 	.word	0xfffffffe
	.align		4
        /*0010*/ 	.word	0x00000000
	.align		4
        /*0014*/ 	.word	0xfffffffd
	.align		4
        /*0018*/ 	.word	0x00000000
	.align		4
        /*001c*/ 	.word	0xfffffffc


//--------------------- .nv.constant4             --------------------------
	.section	.nv.constant4,"a",@progbits
	.align	8
	.align		8
.nv.constant4:
        /*0000*/ 	.dword	_$_str
	.align		8
        /*0008*/ 	.dword	_$_str_$_2


//--------------------- .text.triton_poi_fused__native_batch_norm_legit_no_training_relu_16 --------------------------
	.section	.text.triton_poi_fused__native_batch_norm_legit_no_training_relu_16,"ax",@progbits
	.align	128
        .global         triton_poi_fused__native_batch_norm_legit_no_training_relu_16
        .type           triton_poi_fused__native_batch_norm_legit_no_training_relu_16,@function
        .size           triton_poi_fused__native_batch_norm_legit_no_training_relu_16,(.L_x_1 - triton_poi_fused__native_batch_norm_legit_no_training_relu_16)
        .other          triton_poi_fused__native_batch_norm_legit_no_training_relu_16,@"STO_CUDA_ENTRY STV_DEFAULT"
triton_poi_fused__native_batch_norm_legit_no_training_relu_16:
.text.triton_poi_fused__native_batch_norm_legit_no_training_relu_16:
[----:B------:R-:W-:Y:S01]  /*0000*/  LDC R1, c[0x0][0x28] ;  /* 0x00000a00ff017b82 */ /* 0x000fe20000000800 */
[----:B------:R-:W1:Y:S07]  /*0010*/  S2R R0, SR_TID.X ;  /* 0x0000000000007919 */ /* 0x000e6e0000002100 */
[----:B------:R-:W2:Y:S01]  /*0020*/  LDC.64 R6, c[0x0][0x220] ;  /* 0x00008800ff067b82 */ /* 0x000ea20000000a00 */
[----:B------:R-:W-:Y:S01]  /*0030*/  ULDC.64 UR4, c[0x0][0x208] ;  /* 0x0000820000047ab9 */ /* 0x000fe20000000a00 */
[----:B------:R-:W3:Y:S06]  /*0040*/  S2R R5, SR_CTAID.X ;  /* 0x0000000000057919 */ /* 0x000eec0000002500 */
[----:B------:R-:W4:Y:S08]  /*0050*/  LDC.64 R8, c[0x0][0x228] ;  /* 0x00008a00ff087b82 */ /* 0x000f300000000a00 */
[----:B------:R-:W5:Y:S01]  /*0060*/  LDC.64 R10, c[0x0][0x230] ;  /* 0x00008c00ff0a7b82 */ /* 0x000f620000000a00 */
[----:B-1----:R-:W-:-:S02]  /*0070*/  SHF.L.U32 R0, R0, 0x1, RZ ;  /* 0x0000000100007819 */ /* 0x002fc400000006ff */
[----:B---3--:R-:W-:Y:S02]  /*0080*/  SHF.R.S32.HI R3, RZ, 0x17, R5 ;  /* 0x00000017ff037819 */ /* 0x008fe40000011405 */
[----:B------:R-:W-:Y:S02]  /*0090*/  LOP3.LUT R0, R0, 0xfe, RZ, 0xc0, !PT ;  /* 0x000000fe00007812 */ /* 0x000fe400078ec0ff */
[----:B------:R-:W-:Y:S02]  /*00a0*/  SGXT R3, R3, 0x1 ;  /* 0x000000010303781a */ /* 0x000fe40000000200 */
[----:B------:R-:W-:Y:S02]  /*00b0*/  LEA R0, R5, R0, 0x8 ;  /* 0x0000000005007211 */ /* 0x000fe400078e40ff */
[----:B------:R-:W1:Y:S02]  /*00c0*/  LDC.64 R4, c[0x0][0x218] ;  /* 0x00008600ff047b82 */ /* 0x000e640000000a00 */
[----:B------:R-:W-:-:S04]  /*00d0*/  LEA.HI R3, R3, R0, RZ, 0x2 ;  /* 0x0000000003037211 */ /* 0x000fc800078f10ff */
[--C-:B------:R-:W-:Y:S02]  /*00e0*/  SHF.R.S32.HI R2, RZ, 0x2, R3.reuse ;  /* 0x00000002ff027819 */ /* 0x100fe40000011403 */
[----:B------:R-:W-:-:S04]  /*00f0*/  SHF.R.S32.HI R3, RZ, 0x1f, R3 ;  /* 0x0000001fff037819 */ /* 0x000fc80000011403 */
[----:B------:R-:W-:-:S04]  /*0100*/  LEA.HI R3, R3, R2, RZ, 0x9 ;  /* 0x0000000203037211 */ /* 0x000fc800078f48ff */
[----:B------:R-:W-:-:S04]  /*0110*/  LOP3.LUT R3, R3, 0xfffffe00, RZ, 0xc0, !PT ;  /* 0xfffffe0003037812 */ /* 0x000fc800078ec0ff */
[----:B------:R-:W-:Y:S02]  /*0120*/  IADD3 R13, R2, -R3, RZ ;  /* 0x80000003020d7210 */ /* 0x000fe40007ffe0ff */
[----:B------:R-:W3:Y:S03]  /*0130*/  LDC.64 R2, c[0x0][0x210] ;  /* 0x00008400ff027b82 */ /* 0x000ee60000000a00 */
[----:B--2---:R-:W-:-:S06]  /*0140*/  IMAD.WIDE R6, R13, 0x4, R6 ;  /* 0x000000040d067825 */ /* 0x004fcc00078e0206 */
[----:B------:R-:W2:Y:S01]  /*0150*/  LDG.E.EL R6, desc[UR4][R6.64] ;  /* 0x0000000406067981 */ /* 0x000ea2000c2e1900 */
[----:B-1----:R-:W-:-:S05]  /*0160*/  IMAD.WIDE R4, R13, 0x4, R4 ;  /* 0x000000040d047825 */ /* 0x002fca00078e0204 */
[----:B------:R1:W2:Y:S01]  /*0170*/  LDG.E.EL R12, desc[UR4][R4.64] ;  /* 0x00000004040c7981 */ /* 0x0002a2000c2e1900 */
[----:B---3--:R-:W-:Y:S01]  /*0180*/  IMAD.WIDE R2, R0, 0x4, R2 ;  /* 0x0000000400027825 */ /* 0x008fe200078e0202 */
[----:B------:R-:W-:Y:S01]  /*0190*/  HFMA2.MMA R14, -RZ, RZ, 1.625, 0 ;  /* 0x3e800000ff0e7435 */ /* 0x000fe200000001ff */
[----:B-1----:R-:W1:Y:S04]  /*01a0*/  LDC.64 R4, c[0x0][0x238] ;  /* 0x00008e00ff047b82 */ /* 0x002e680000000a00 */
[----:B------:R-:W3:Y:S01]  /*01b0*/  LDG.E.64 R2, desc[UR4][R2.64] ;  /* 0x0000000402027981 */ /* 0x000ee2000c1e1b00 */
[----:B----4-:R-:W-:-:S04]  /*01c0*/  IMAD.WIDE R8, R13, 0x4, R8 ;  /* 0x000000040d087825 */ /* 0x010fc800078e0208 */
[----:B-----5:R-:W-:Y:S02]  /*01d0*/  IMAD.WIDE R10, R13, 0x4, R10 ;  /* 0x000000040d0a7825 */ /* 0x020fe400078e020a */
[----:B------:R-:W4:Y:S04]  /*01e0*/  LDG.E.EL R8, desc[UR4][R8.64] ;  /* 0x0000000408087981 */ /* 0x000f28000c2e1900 */
[----:B------:R-:W4:Y:S01]  /*01f0*/  LDG.E.EL R11, desc[UR4][R10.64] ;  /* 0x000000040a0b7981 */ /* 0x000f22000c2e1900 */
[----:B-1----:R-:W-:-:S04]  /*0200*/  IMAD.WIDE R4, R0, 0x4, R4 ;  /* 0x0000000400047825 */ /* 0x002fc800078e0204 */
[----:B--2---:R-:W-:-:S04]  /*0210*/  FADD R6, R6, 9.9999997473787516356e-06 ;  /* 0x3727c5ac06067421 */ /* 0x004fc80000000000 */
[----:B------:R-:W1:Y:S02]  /*0220*/  MUFU.SQRT R7, R6 ;  /* 0x0000000600077308 */ /* 0x000e640000002000 */
[C---:B-1----:R-:W-:Y:S02]  /*0230*/  FSETP.GT.AND P0, PT, R7.reuse, 8.50705917302346158658e+37, PT ;  /* 0x7e8000000700780b */ /* 0x042fe40003f04000 */
[----:B------:R-:W-:-:S11]  /*0240*/  FSETP.GEU.AND P1, PT, R7, 1.175494350822287508e-38, PT ;  /* 0x008000000700780b */ /* 0x000fd60003f2e000 */
[----:B------:R-:W-:-:S04]  /*0250*/  @P0 FMUL R7, R7, 0.25 ;  /* 0x3e80000007070820 */ /* 0x000fc80000400000 */
[----:B------:R-:W-:-:S06]  /*0260*/  @!P1 FMUL R7, R7, 16777216 ;  /* 0x4b80000007079820 */ /* 0x000fcc0000400000 */
[----:B------:R-:W1:Y:S01]  /*0270*/  MUFU.RCP R7, R7 ;  /* 0x0000000700077308 */ /* 0x000e620000001000 */
[----:B------:R-:W-:Y:S01]  /*0280*/  FSEL R14, R14, 1, P0 ;  /* 0x3f8000000e0e7808 */ /* 0x000fe20000000000 */
[----:B---3--:R-:W-:-:S04]  /*0290*/  FADD R2, R2, -R12 ;  /* 0x8000000c02027221 */ /* 0x008fc80000000000 */
[----:B------:R-:W-:Y:S01]  /*02a0*/  @!P1 FMUL R14, R14, 16777216 ;  /* 0x4b8000000e0e9820 */ /* 0x000fe20000400000 */
[----:B------:R-:W-:-:S03]  /*02b0*/  FADD R3, R3, -R12 ;  /* 0x8000000c03037221 */ /* 0x000fc60000000000 */
[----:B-1----:R-:W-:-:S04]  /*02c0*/  FMUL R14, R7, R14 ;  /* 0x0000000e070e7220 */ /* 0x002fc80000400000 */
[-C--:B------:R-:W-:Y:S01]  /*02d0*/  FMUL R2, R2, R14.reuse ;  /* 0x0000000e02027220 */ /* 0x080fe20000400000 */
[----:B------:R-:W-:-:S03]  /*02e0*/  FMUL R14, R3, R14 ;  /* 0x0000000e030e7220 */ /* 0x000fc60000400000 */
[C-C-:B----4-:R-:W-:Y:S01]  /*02f0*/  FFMA R2, R8.reuse, R2, R11.reuse ;  /* 0x0000000208027223 */ /* 0x150fe2000000000b */
[----:B------:R-:W-:-:S04]  /*0300*/  FFMA R14, R8, R14, R11 ;  /* 0x0000000e080e7223 */ /* 0x000fc8000000000b */
[----:B------:R-:W-:Y:S02]  /*0310*/  FSETP.GEU.AND P0, PT, R2, RZ, PT ;  /* 0x000000ff0200720b */ /* 0x000fe40003f0e000 */
[----:B------:R-:W-:Y:S02]  /*0320*/  FSETP.GEU.AND P1, PT, R14, RZ, PT ;  /* 0x000000ff0e00720b */ /* 0x000fe40003f2e000 */
[----:B------:R-:W-:Y:S02]  /*0330*/  FSEL R2, R2, RZ, P0 ;  /* 0x000000ff02027208 */ /* 0x000fe40000000000 */
[----:B------:R-:W-:-:S05]  /*0340*/  FSEL R3, R14, RZ, P1 ;  /* 0x000000ff0e037208 */ /* 0x000fca0000800000 */
[----:B------:R-:W-:Y:S01]  /*0350*/  STG.E.64 desc[UR4][R4.64], R2 ;  /* 0x0000000204007986 */ /* 0x000fe2000c101b04 */
[----:B------:R-:W-:Y:S05]  /*0360*/  EXIT ;  /* 0x000000000000794d */ /* 0x000fea0003800000 */
.L_x_0:
[----:B------:R-:W-:-:S00]  /*0370*/  BRA `(.L_x_0) ;  /* 0xfffffffc00fc7947 */ /* 0x000fc0000383ffff */
[----:B------:R-:W-:-:S00]  /*0380*/  NOP ;  /* 0x0000000000007918 */ /* 0x000fc00000000000 */
[----:B------:R-:W-:-:S00]  /*0390*/  NOP ;  /* 0x0000000000007918 */ /* 0x000fc00000000000 */
[----:B------:R-:W-:-:S00]  /*03a0*/  NOP ;  /* 0x0000000000007918 */ /* 0x000fc00000000000 */
[----:B------:R-:W-:-:S00]  /*03b0*/  NOP ;  /* 0x0000000000007918 */ /* 0x000fc00000000000 */
[----:B------:R-:W-:-:S00]  /*03c0*/  NOP ;  /* 0x0000000000007918 */ /* 0x000fc00000000000 */
[----:B------:R-:W-:-:S00]  /*03d0*/  NOP ;  /* 0x0000000000007918 */ /* 0x000fc00000000000 */
[----:B------:R-:W-:-:S00]  /*03e0*/  NOP ;  /* 0x0000000000007918 */ /* 0x000fc00000000000 */
[----:B------:R-:W-:-:S00]  /*03f0*/  NOP ;  /* 0x0000000000007918 */ /* 0x000fc00000000000 */
.L_x_1:


//--------------------- .nv.global.init           --------------------------
	.section	.nv.global.init,"aw",@progbits
.nv.global.init:
	.type		_$_str,@object
	.size		_$_str,(_$_str_$_2 - _$_str)
_$_str:
        /*0000*/ 	.byte	0x5f, 0x5f, 0x43, 0x55, 0x44, 0x41, 0x5f, 0x46, 0x54, 0x5a, 0x00
	.type		_$_str_$_2,@object
	.size		_$_str_$_2,(.L_1 - _$_str_$_2)
_$_str_$_2:
        /*000b*/ 	.byte	0x5f, 0x5f, 0x43, 0x55, 0x44, 0x41, 0x5f, 0x50, 0x52, 0x45, 0x43, 0x5f, 0x53, 0x51, 0x52, 0x54
        /*001b*/ 	.byte	0x00
.L_1:


//--------------------- .nv.constant0.triton_poi_fused__native_batch_norm_legit_no_training_relu_16 --------------------------
	.section	.nv.constant0.triton_poi_fused__native_batch_norm_legit_no_training_relu_16,"a",@progbits
	.sectionflags	@""
	.align	4
.nv.constant0.triton_poi_fused__native_batch_norm_legit_no_training_relu_16:
	.zero		580
